//
// Generated by NVIDIA NVVM Compiler
//
// Compiler Build ID: CL-36424714
// Cuda compilation tools, release 13.0, V13.0.88
// Based on NVVM 20.0.0
//

.version 9.0
.target sm_100
.address_size 64

	// .globl	_Z7mat_dotPfS_S_iiii

.visible .entry _Z7mat_dotPfS_S_iiii(
	.param .u64 .ptr .align 1 _Z7mat_dotPfS_S_iiii_param_0,
	.param .u64 .ptr .align 1 _Z7mat_dotPfS_S_iiii_param_1,
	.param .u64 .ptr .align 1 _Z7mat_dotPfS_S_iiii_param_2,
	.param .u32 _Z7mat_dotPfS_S_iiii_param_3,
	.param .u32 _Z7mat_dotPfS_S_iiii_param_4,
	.param .u32 _Z7mat_dotPfS_S_iiii_param_5,
	.param .u32 _Z7mat_dotPfS_S_iiii_param_6
)
{
	.reg .pred 	%p<13>;
	.reg .b32 	%r<41>;
	.reg .b32 	%f<68>;
	.reg .b64 	%rd<53>;

	ld.param.u64 	%rd7, [_Z7mat_dotPfS_S_iiii_param_0];
	ld.param.u64 	%rd8, [_Z7mat_dotPfS_S_iiii_param_1];
	ld.param.u64 	%rd6, [_Z7mat_dotPfS_S_iiii_param_2];
	ld.param.u32 	%r20, [_Z7mat_dotPfS_S_iiii_param_3];
	ld.param.u32 	%r18, [_Z7mat_dotPfS_S_iiii_param_4];
	ld.param.u32 	%r19, [_Z7mat_dotPfS_S_iiii_param_6];
	cvta.to.global.u64 	%rd1, %rd8;
	cvta.to.global.u64 	%rd2, %rd7;
	mov.u32 	%r21, %ntid.y;
	mov.u32 	%r22, %ctaid.y;
	mov.u32 	%r23, %tid.y;
	mad.lo.s32 	%r1, %r21, %r22, %r23;
	mov.u32 	%r24, %ntid.x;
	mov.u32 	%r25, %ctaid.x;
	mov.u32 	%r26, %tid.x;
	mad.lo.s32 	%r2, %r24, %r25, %r26;
	setp.ge.s32 	%p1, %r1, %r20;
	setp.ge.s32 	%p2, %r2, %r19;
	or.pred  	%p3, %p1, %p2;
	@%p3 bra 	$L__BB0_14;
	setp.lt.s32 	%p4, %r18, 1;
	mov.f32 	%f67, 0f00000000;
	@%p4 bra 	$L__BB0_13;
	mul.lo.s32 	%r3, %r18, %r1;
	and.b32  	%r4, %r18, 7;
	setp.lt.u32 	%p5, %r18, 8;
	mov.f32 	%f67, 0f00000000;
	mov.b32 	%r39, 0;
	@%p5 bra 	$L__BB0_5;
	and.b32  	%r39, %r18, 2147483640;
	neg.s32 	%r37, %r39;
	shl.b32 	%r7, %r19, 3;
	mul.wide.u32 	%rd9, %r3, 4;
	add.s64 	%rd10, %rd9, %rd2;
	add.s64 	%rd52, %rd10, 16;
	mov.f32 	%f67, 0f00000000;
	mul.wide.s32 	%rd13, %r19, 4;
	mov.u32 	%r36, %r2;
$L__BB0_4:
	.pragma "nounroll";
	ld.global.f32 	%f17, [%rd52+-16];
	mul.wide.s32 	%rd11, %r36, 4;
	add.s64 	%rd12, %rd1, %rd11;
	ld.global.f32 	%f18, [%rd12];
	fma.rn.f32 	%f19, %f17, %f18, %f67;
	ld.global.f32 	%f20, [%rd52+-12];
	add.s64 	%rd14, %rd12, %rd13;
	ld.global.f32 	%f21, [%rd14];
	fma.rn.f32 	%f22, %f20, %f21, %f19;
	ld.global.f32 	%f23, [%rd52+-8];
	add.s64 	%rd15, %rd14, %rd13;
	ld.global.f32 	%f24, [%rd15];
	fma.rn.f32 	%f25, %f23, %f24, %f22;
	ld.global.f32 	%f26, [%rd52+-4];
	add.s64 	%rd16, %rd15, %rd13;
	ld.global.f32 	%f27, [%rd16];
	fma.rn.f32 	%f28, %f26, %f27, %f25;
	ld.global.f32 	%f29, [%rd52];
	add.s64 	%rd17, %rd16, %rd13;
	ld.global.f32 	%f30, [%rd17];
	fma.rn.f32 	%f31, %f29, %f30, %f28;
	ld.global.f32 	%f32, [%rd52+4];
	add.s64 	%rd18, %rd17, %rd13;
	ld.global.f32 	%f33, [%rd18];
	fma.rn.f32 	%f34, %f32, %f33, %f31;
	ld.global.f32 	%f35, [%rd52+8];
	add.s64 	%rd19, %rd18, %rd13;
	ld.global.f32 	%f36, [%rd19];
	fma.rn.f32 	%f37, %f35, %f36, %f34;
	ld.global.f32 	%f38, [%rd52+12];
	add.s64 	%rd20, %rd19, %rd13;
	ld.global.f32 	%f39, [%rd20];
	fma.rn.f32 	%f67, %f38, %f39, %f37;
	add.s32 	%r37, %r37, 8;
	add.s32 	%r36, %r36, %r7;
	add.s64 	%rd52, %rd52, 32;
	setp.ne.s32 	%p6, %r37, 0;
	@%p6 bra 	$L__BB0_4;
$L__BB0_5:
	setp.eq.s32 	%p7, %r4, 0;
	@%p7 bra 	$L__BB0_13;
	and.b32  	%r13, %r18, 3;
	setp.lt.u32 	%p8, %r4, 4;
	@%p8 bra 	$L__BB0_8;
	add.s32 	%r28, %r39, %r3;
	mul.wide.u32 	%rd21, %r28, 4;
	add.s64 	%rd22, %rd2, %rd21;
	ld.global.f32 	%f41, [%rd22];
	mad.lo.s32 	%r29, %r39, %r19, %r2;
	mul.wide.s32 	%rd23, %r29, 4;
	add.s64 	%rd24, %rd1, %rd23;
	ld.global.f32 	%f42, [%rd24];
	fma.rn.f32 	%f43, %f41, %f42, %f67;
	cvt.u64.u32 	%rd25, %r3;
	cvt.u64.u32 	%rd26, %r39;
	add.s64 	%rd27, %rd26, %rd25;
	shl.b64 	%rd28, %rd27, 2;
	add.s64 	%rd29, %rd2, %rd28;
	ld.global.f32 	%f44, [%rd29+4];
	mul.wide.s32 	%rd30, %r19, 4;
	add.s64 	%rd31, %rd24, %rd30;
	ld.global.f32 	%f45, [%rd31];
	fma.rn.f32 	%f46, %f44, %f45, %f43;
	ld.global.f32 	%f47, [%rd29+8];
	add.s64 	%rd32, %rd31, %rd30;
	ld.global.f32 	%f48, [%rd32];
	fma.rn.f32 	%f49, %f47, %f48, %f46;
	ld.global.f32 	%f50, [%rd29+12];
	add.s64 	%rd33, %rd32, %rd30;
	ld.global.f32 	%f51, [%rd33];
	fma.rn.f32 	%f67, %f50, %f51, %f49;
	add.s32 	%r39, %r39, 4;
$L__BB0_8:
	setp.eq.s32 	%p9, %r13, 0;
	@%p9 bra 	$L__BB0_13;
	setp.eq.s32 	%p10, %r13, 1;
	@%p10 bra 	$L__BB0_11;
	add.s32 	%r30, %r39, %r3;
	mul.wide.u32 	%rd34, %r30, 4;
	add.s64 	%rd35, %rd2, %rd34;
	ld.global.f32 	%f53, [%rd35];
	mad.lo.s32 	%r31, %r39, %r19, %r2;
	mul.wide.s32 	%rd36, %r31, 4;
	add.s64 	%rd37, %rd1, %rd36;
	ld.global.f32 	%f54, [%rd37];
	fma.rn.f32 	%f55, %f53, %f54, %f67;
	cvt.u64.u32 	%rd38, %r3;
	cvt.u64.u32 	%rd39, %r39;
	add.s64 	%rd40, %rd39, %rd38;
	shl.b64 	%rd41, %rd40, 2;
	add.s64 	%rd42, %rd2, %rd41;
	ld.global.f32 	%f56, [%rd42+4];
	mul.wide.s32 	%rd43, %r19, 4;
	add.s64 	%rd44, %rd37, %rd43;
	ld.global.f32 	%f57, [%rd44];
	fma.rn.f32 	%f67, %f56, %f57, %f55;
	add.s32 	%r39, %r39, 2;
$L__BB0_11:
	and.b32  	%r32, %r18, 1;
	setp.eq.b32 	%p11, %r32, 1;
	not.pred 	%p12, %p11;
	@%p12 bra 	$L__BB0_13;
	add.s32 	%r33, %r39, %r3;
	mul.wide.u32 	%rd45, %r33, 4;
	add.s64 	%rd46, %rd2, %rd45;
	ld.global.f32 	%f58, [%rd46];
	mad.lo.s32 	%r34, %r39, %r19, %r2;
	mul.wide.s32 	%rd47, %r34, 4;
	add.s64 	%rd48, %rd1, %rd47;
	ld.global.f32 	%f59, [%rd48];
	fma.rn.f32 	%f67, %f58, %f59, %f67;
$L__BB0_13:
	mad.lo.s32 	%r35, %r19, %r1, %r2;
	cvta.to.global.u64 	%rd49, %rd6;
	mul.wide.s32 	%rd50, %r35, 4;
	add.s64 	%rd51, %rd49, %rd50;
	st.global.f32 	[%rd51], %f67;
$L__BB0_14:
	ret;

}


// ===== COMPILED SASS (sm_100) =====

	.target	sm_100

	.elftype	@"ET_EXEC"


//--------------------- .note.nv.tkinfo           --------------------------
	.section	.note.nv.tkinfo,"",@"SHT_NOTE"
	.sectionflags	@"SHF_NOTE_NV_TKINFO"
	.tkinfo
        /*0018*/ 	.word	0x00000002
        /*0030*/ 	.string	""
        /*0030*/ 	.string	"ptxas"
        /*0030*/ 	.string	"Cuda compilation tools, release 13.0, V13.0.88"
        /*0030*/ 	.string	"Build cuda_13.0.r13.0/compiler.36424714_0"
        /*0030*/ 	.string	"-arch sm_100 -m 64 "



//--------------------- .note.nv.cuinfo           --------------------------
	.section	.note.nv.cuinfo,"",@"SHT_NOTE"
	.sectionflags	@"SHF_NOTE_NV_CUINFO"
        /*0018*/ 	.short	0x0002
        /*001a*/ 	.short	0x0064
        /*001c*/ 	.short	0x0082
	.zero		2


//--------------------- .nv.info                  --------------------------
	.section	.nv.info,"",@"SHT_CUDA_INFO"
	.align	4


	//----- nvinfo : EIATTR_REGCOUNT
	.align		4
        /*0000*/ 	.byte	0x04, 0x2f
        /*0002*/ 	.short	(.L_1 - .L_0)
	.align		4
.L_0:
        /*0004*/ 	.word	index@(_Z7mat_dotPfS_S_iiii)
        /*0008*/ 	.word	0x00000020


	//----- nvinfo : EIATTR_FRAME_SIZE
	.align		4
.L_1:
        /*000c*/ 	.byte	0x04, 0x11
        /*000e*/ 	.short	(.L_3 - .L_2)
	.align		4
.L_2:
        /*0010*/ 	.word	index@(_Z7mat_dotPfS_S_iiii)
        /*0014*/ 	.word	0x00000000


	//----- nvinfo : EIATTR_MIN_STACK_SIZE
	.align		4
.L_3:
        /*0018*/ 	.byte	0x04, 0x12
        /*001a*/ 	.short	(.L_5 - .L_4)
	.align		4
.L_4:
        /*001c*/ 	.word	index@(_Z7mat_dotPfS_S_iiii)
        /*0020*/ 	.word	0x00000000
.L_5:


//--------------------- .nv.compat                --------------------------
	.section	.nv.compat,"",@"SHT_CUDA_COMPAT_INFO"
	.align	4
        /*0000*/ 	.byte	0x02, 0x09, 0x00, 0x00, 0x02, 0x02, 0x01, 0x00, 0x02, 0x05, 0x05, 0x00, 0x03, 0x07, 0x01, 0x01
        /*0010*/ 	.byte	0x02, 0x03, 0x00, 0x00, 0x02, 0x06, 0x01, 0x00, 0x04, 0x0b, 0x08, 0x00, 0x09, 0x00, 0x00, 0x00
        /*0020*/ 	.byte	0x00, 0x00, 0x00, 0x00


//--------------------- .nv.info._Z7mat_dotPfS_S_iiii --------------------------
	.section	.nv.info._Z7mat_dotPfS_S_iiii,"",@"SHT_CUDA_INFO"
	.sectionflags	@""
	.align	4


	//----- nvinfo : EIATTR_CUDA_API_VERSION
	.align		4
        /*0000*/ 	.byte	0x04, 0x37
        /*0002*/ 	.short	(.L_7 - .L_6)
.L_6:
        /*0004*/ 	.word	0x00000082


	//----- nvinfo : EIATTR_KPARAM_INFO
	.align		4
.L_7:
        /*0008*/ 	.byte	0x04, 0x17
        /*000a*/ 	.short	(.L_9 - .L_8)
.L_8:
        /*000c*/ 	.word	0x00000000
        /*0010*/ 	.short	0x0006
        /*0012*/ 	.short	0x0024
        /*0014*/ 	.byte	0x00, 0xf0, 0x11, 0x00


	//----- nvinfo : EIATTR_KPARAM_INFO
	.align		4
.L_9:
        /*0018*/ 	.byte	0x04, 0x17
        /*001a*/ 	.short	(.L_11 - .L_10)
.L_10:
        /*001c*/ 	.word	0x00000000
        /*0020*/ 	.short	0x0005
        /*0022*/ 	.short	0x0020
        /*0024*/ 	.byte	0x00, 0xf0, 0x11, 0x00


	//----- nvinfo : EIATTR_KPARAM_INFO
	.align		4
.L_11:
        /*0028*/ 	.byte	0x04, 0x17
        /*002a*/ 	.short	(.L_13 - .L_12)
.L_12:
        /*002c*/ 	.word	0x00000000
        /*0030*/ 	.short	0x0004
        /*0032*/ 	.short	0x001c
        /*0034*/ 	.byte	0x00, 0xf0, 0x11, 0x00


	//----- nvinfo : EIATTR_KPARAM_INFO
	.align		4
.L_13:
        /*0038*/ 	.byte	0x04, 0x17
        /*003a*/ 	.short	(.L_15 - .L_14)
.L_14:
        /*003c*/ 	.word	0x00000000
        /*0040*/ 	.short	0x0003
        /*0042*/ 	.short	0x0018
        /*0044*/ 	.byte	0x00, 0xf0, 0x11, 0x00


	//----- nvinfo : EIATTR_KPARAM_INFO
	.align		4
.L_15:
        /*0048*/ 	.byte	0x04, 0x17
        /*004a*/ 	.short	(.L_17 - .L_16)
.L_16:
        /*004c*/ 	.word	0x00000000
        /*0050*/ 	.short	0x0002
        /*0052*/ 	.short	0x0010
        /*0054*/ 	.byte	0x00, 0xf5, 0x21, 0x00


	//----- nvinfo : EIATTR_KPARAM_INFO
	.align		4
.L_17:
        /*0058*/ 	.byte	0x04, 0x17
        /*005a*/ 	.short	(.L_19 - .L_18)
.L_18:
        /*005c*/ 	.word	0x00000000
        /*0060*/ 	.short	0x0001
        /*0062*/ 	.short	0x0008
        /*0064*/ 	.byte	0x00, 0xf5, 0x21, 0x00


	//----- nvinfo : EIATTR_KPARAM_INFO
	.align		4
.L_19:
        /*0068*/ 	.byte	0x04, 0x17
        /*006a*/ 	.short	(.L_21 - .L_20)
.L_20:
        /*006c*/ 	.word	0x00000000
        /*0070*/ 	.short	0x0000
        /*0072*/ 	.short	0x0000
        /*0074*/ 	.byte	0x00, 0xf5, 0x21, 0x00


	//----- nvinfo : EIATTR_SPARSE_MMA_MASK
	.align		4
.L_21:
        /*0078*/ 	.byte	0x03, 0x50
        /*007a*/ 	.short	0x0000


	//----- nvinfo : EIATTR_MAXREG_COUNT
	.align		4
        /*007c*/ 	.byte	0x03, 0x1b
        /*007e*/ 	.short	0x00ff


	//----- nvinfo : EIATTR_MERCURY_ISA_VERSION
	.align		4
        /*0080*/ 	.byte	0x03, 0x5f
        /*0082*/ 	.short	0x0101


	//----- nvinfo : EIATTR_VRC_CTA_INIT_COUNT
	.align		4
        /*0084*/ 	.byte	0x02, 0x4a
	.zero		1
	.zero		1


	//----- nvinfo : EIATTR_EXIT_INSTR_OFFSETS
	.align		4
        /*0088*/ 	.byte	0x04, 0x1c
        /*008a*/ 	.short	(.L_23 - .L_22)


	//   ....[0]....
.L_22:
        /*008c*/ 	.word	0x000000d0


	//   ....[1]....
        /*0090*/ 	.word	0x000008f0


	//----- nvinfo : EIATTR_CBANK_PARAM_SIZE
	.align		4
.L_23:
        /*0094*/ 	.byte	0x03, 0x19
        /*0096*/ 	.short	0x0028


	//----- nvinfo : EIATTR_PARAM_CBANK
	.align		4
        /*0098*/ 	.byte	0x04, 0x0a
        /*009a*/ 	.short	(.L_25 - .L_24)
	.align		4
.L_24:
        /*009c*/ 	.word	index@(.nv.constant0._Z7mat_dotPfS_S_iiii)
        /*00a0*/ 	.short	0x0380
        /*00a2*/ 	.short	0x0028


	//----- nvinfo : EIATTR_SW_WAR
	.align		4
.L_25:
        /*00a4*/ 	.byte	0x04, 0x36
        /*00a6*/ 	.short	(.L_27 - .L_26)
.L_26:
        /*00a8*/ 	.word	0x00000008
.L_27:


//--------------------- .nv.callgraph             --------------------------
	.section	.nv.callgraph,"",@"SHT_CUDA_CALLGRAPH"
	.align	4
	.sectionentsize	8
	.align		4
        /*0000*/ 	.word	0x00000000
	.align		4
        /*0004*/ 	.word	0xffffffff
	.align		4
        /*0008*/ 	.word	0x00000000
	.align		4
        /*000c*/ 	.word	0xfffffffe
	.align		4
        /*0010*/ 	.word	0x00000000
	.align		4
        /*0014*/ 	.word	0xfffffffd
	.align		4
        /*0018*/ 	.word	0x00000000
	.align		4
        /*001c*/ 	.word	0xfffffffc


//--------------------- .text._Z7mat_dotPfS_S_iiii --------------------------
	.section	.text._Z7mat_dotPfS_S_iiii,"ax",@progbits
	.align	128
        .global         _Z7mat_dotPfS_S_iiii
        .type           _Z7mat_dotPfS_S_iiii,@function
        .size           _Z7mat_dotPfS_S_iiii,(.L_x_5 - _Z7mat_dotPfS_S_iiii)
        .other          _Z7mat_dotPfS_S_iiii,@"STO_CUDA_ENTRY STV_DEFAULT"
_Z7mat_dotPfS_S_iiii:
.text._Z7mat_dotPfS_S_iiii:
[----:B------:R-:W-:Y:S01]  /*0000*/  LDC R1, c[0x0][0x37c] ;  /* 0x0000df00ff017b82 */ /* 0x000fe20000000800 */
[----:B------:R-:W0:Y:S01]  /*0010*/  S2R R0, SR_CTAID.X ;  /* 0x0000000000007919 */ /* 0x000e220000002500 */
[----:B------:R-:W1:Y:S06]  /*0020*/  LDCU UR4, c[0x0][0x364] ;  /* 0x00006c80ff0477ac */ /* 0x000e6c0008000800 */
[----:B------:R-:W2:Y:S01]  /*0030*/  LDC R17, c[0x0][0x3a4] ;  /* 0x0000e900ff117b82 */ /* 0x000ea20000000800 */
[----:B------:R-:W0:Y:S01]  /*0040*/  S2R R5, SR_TID.X ;  /* 0x0000000000057919 */ /* 0x000e220000002100 */
[----:B------:R-:W0:Y:S01]  /*0050*/  LDCU UR5, c[0x0][0x360] ;  /* 0x00006c00ff0577ac */ /* 0x000e220008000800 */
[----:B------:R-:W1:Y:S01]  /*0060*/  S2R R16, SR_CTAID.Y ;  /* 0x0000000000107919 */ /* 0x000e620000002600 */
[----:B------:R-:W3:Y:S01]  /*0070*/  LDCU UR6, c[0x0][0x398] ;  /* 0x00007300ff0677ac */ /* 0x000ee20008000800 */
[----:B------:R-:W1:Y:S01]  /*0080*/  S2R R3, SR_TID.Y ;  /* 0x0000000000037919 */ /* 0x000e620000002200 */
[----:B0-----:R-:W-:-:S05]  /*0090*/  IMAD R0, R0, UR5, R5 ;  /* 0x0000000500007c24 */ /* 0x001fca000f8e0205 */
[----:B--2---:R-:W-:Y:S01]  /*00a0*/  ISETP.GE.AND P0, PT, R0, R17, PT ;  /* 0x000000110000720c */ /* 0x004fe20003f06270 */
[----:B-1----:R-:W-:-:S05]  /*00b0*/  IMAD R16, R16, UR4, R3 ;  /* 0x0000000410107c24 */ /* 0x002fca000f8e0203 */
[----:B---3--:R-:W-:-:S13]  /*00c0*/  ISETP.GE.OR P0, PT, R16, UR6, P0 ;  /* 0x0000000610007c0c */ /* 0x008fda0008706670 */
[----:B------:R-:W-:Y:S05]  /*00d0*/  @P0 EXIT ;  /* 0x000000000000094d */ /* 0x000fea0003800000 */
[----:B------:R-:W0:Y:S01]  /*00e0*/  LDC R19, c[0x0][0x39c] ;  /* 0x0000e700ff137b82 */ /* 0x000e220000000800 */
[----:B------:R-:W1:Y:S01]  /*00f0*/  LDCU.64 UR4, c[0x0][0x358] ;  /* 0x00006b00ff0477ac */ /* 0x000e620008000a00 */
[----:B------:R-:W-:Y:S01]  /*0100*/  HFMA2 R24, -RZ, RZ, 0, 0 ;  /* 0x00000000ff187431 */ /* 0x000fe200000001ff */
[----:B0-----:R-:W-:-:S13]  /*0110*/  ISETP.GE.AND P0, PT, R19, 0x1, PT ;  /* 0x000000011300780c */ /* 0x001fda0003f06270 */
[----:B-1----:R-:W-:Y:S05]  /*0120*/  @!P0 BRA `(.L_x_0) ;  /* 0x0000000400e08947 */ /* 0x002fea0003800000 */
[C---:B------:R-:W-:Y:S01]  /*0130*/  ISETP.GE.U32.AND P1, PT, R19.reuse, 0x8, PT ;  /* 0x000000081300780c */ /* 0x040fe20003f26070 */
[----:B------:R-:W-:Y:S01]  /*0140*/  IMAD R20, R16, R19, RZ ;  /* 0x0000001310147224 */ /* 0x000fe200078e02ff */
[----:B------:R-:W-:Y:S02]  /*0150*/  LOP3.LUT R27, R19, 0x7, RZ, 0xc0, !PT ;  /* 0x00000007131b7812 */ /* 0x000fe400078ec0ff */
[----:B------:R-:W-:Y:S02]  /*0160*/  MOV R24, RZ ;  /* 0x000000ff00187202 */ /* 0x000fe40000000f00 */
[----:B------:R-:W-:Y:S02]  /*0170*/  ISETP.NE.AND P0, PT, R27, RZ, PT ;  /* 0x000000ff1b00720c */ /* 0x000fe40003f05270 */
[----:B------:R-:W-:-:S05]  /*0180*/  MOV R21, RZ ;  /* 0x000000ff00157202 */ /* 0x000fca0000000f00 */
[----:B------:R-:W-:Y:S06]  /*0190*/  @!P1 BRA `(.L_x_1) ;  /* 0x0000000000c49947 */ /* 0x000fec0003800000 */
[----:B------:R-:W0:Y:S01]  /*01a0*/  LDC.64 R2, c[0x0][0x380] ;  /* 0x0000e000ff027b82 */ /* 0x000e220000000a00 */
[----:B------:R-:W-:Y:S02]  /*01b0*/  LOP3.LUT R21, R19, 0x7ffffff8, RZ, 0xc0, !PT ;  /* 0x7ffffff813157812 */ /* 0x000fe400078ec0ff */
[----:B------:R-:W-:Y:S02]  /*01c0*/  MOV R24, RZ ;  /* 0x000000ff00187202 */ /* 0x000fe40000000f00 */
[----:B------:R-:W-:Y:S02]  /*01d0*/  MOV R18, R0 ;  /* 0x0000000000127202 */ /* 0x000fe40000000f00 */
[----:B------:R-:W-:Y:S01]  /*01e0*/  IADD3 R22, PT, PT, -R21, RZ, RZ ;  /* 0x000000ff15167210 */ /* 0x000fe20007ffe1ff */
[----:B0-----:R-:W-:-:S03]  /*01f0*/  IMAD.WIDE.U32 R2, R20, 0x4, R2 ;  /* 0x0000000414027825 */ /* 0x001fc600078e0002 */
[----:B------:R-:W-:-:S04]  /*0200*/  IADD3 R4, P1, PT, R2, 0x10, RZ ;  /* 0x0000001002047810 */ /* 0x000fc80007f3e0ff */
[----:B------:R-:W-:-:S09]  /*0210*/  IADD3.X R5, PT, PT, RZ, R3, RZ, P1, !PT ;  /* 0x00000003ff057210 */ /* 0x000fd20000ffe4ff */
.L_x_2:
[----:B------:R-:W0:Y:S01]  /*0220*/  LDC.64 R14, c[0x0][0x388] ;  /* 0x0000e200ff0e7b82 */ /* 0x000e220000000a00 */
[----:B------:R-:W-:Y:S02]  /*0230*/  MOV R2, R4 ;  /* 0x0000000400027202 */ /* 0x000fe40000000f00 */
[----:B------:R-:W-:-:S05]  /*0240*/  MOV R3, R5 ;  /* 0x0000000500037202 */ /* 0x000fca0000000f00 */
[----:B------:R-:W2:Y:S04]  /*0250*/  LDG.E R25, desc[UR4][R2.64+-0x10] ;  /* 0xfffff00402197981 */ /* 0x000ea8000c1e1900 */
[----:B------:R-:W3:Y:S04]  /*0260*/  LDG.E R23, desc[UR4][R2.64+-0xc] ;  /* 0xfffff40402177981 */ /* 0x000ee8000c1e1900 */
[----:B------:R-:W4:Y:S04]  /*0270*/  LDG.E R29, desc[UR4][R2.64+-0x8] ;  /* 0xfffff804021d7981 */ /* 0x000f28000c1e1900 */
[----:B------:R-:W5:Y:S01]  /*0280*/  LDG.E R28, desc[UR4][R2.64+-0x4] ;  /* 0xfffffc04021c7981 */ /* 0x000f62000c1e1900 */
[----:B0-----:R-:W-:-:S05]  /*0290*/  IMAD.WIDE R14, R18, 0x4, R14 ;  /* 0x00000004120e7825 */ /* 0x001fca00078e020e */
[----:B------:R0:W2:Y:S01]  /*02a0*/  LDG.E R26, desc[UR4][R14.64] ;  /* 0x000000040e1a7981 */ /* 0x0000a2000c1e1900 */
[----:B------:R-:W-:-:S04]  /*02b0*/  IMAD.WIDE R12, R17, 0x4, R14 ;  /* 0x00000004110c7825 */ /* 0x000fc800078e020e */
[C---:B------:R-:W-:Y:S02]  /*02c0*/  IMAD.WIDE R4, R17.reuse, 0x4, R12 ;  /* 0x0000000411047825 */ /* 0x040fe400078e020c */
[----:B------:R-:W3:Y:S02]  /*02d0*/  LDG.E R12, desc[UR4][R12.64] ;  /* 0x000000040c0c7981 */ /* 0x000ee4000c1e1900 */
[C---:B------:R-:W-:Y:S02]  /*02e0*/  IMAD.WIDE R8, R17.reuse, 0x4, R4 ;  /* 0x0000000411087825 */ /* 0x040fe400078e0204 */
[----:B------:R-:W4:Y:S02]  /*02f0*/  LDG.E R4, desc[UR4][R4.64] ;  /* 0x0000000404047981 */ /* 0x000f24000c1e1900 */
[C---:B------:R-:W-:Y:S02]  /*0300*/  IMAD.WIDE R6, R17.reuse, 0x4, R8 ;  /* 0x0000000411067825 */ /* 0x040fe400078e0208 */
[----:B------:R-:W5:Y:S02]  /*0310*/  LDG.E R8, desc[UR4][R8.64] ;  /* 0x0000000408087981 */ /* 0x000f64000c1e1900 */
[----:B------:R-:W-:-:S02]  /*0320*/  IMAD.WIDE R10, R17, 0x4, R6 ;  /* 0x00000004110a7825 */ /* 0x000fc400078e0206 */
[----:B------:R-:W5:Y:S04]  /*0330*/  LDG.E R5, desc[UR4][R2.64] ;  /* 0x0000000402057981 */ /* 0x000f68000c1e1900 */
[----:B------:R-:W5:Y:S01]  /*0340*/  LDG.E R6, desc[UR4][R6.64] ;  /* 0x0000000406067981 */ /* 0x000f62000c1e1900 */
[----:B0-----:R-:W-:-:S03]  /*0350*/  IMAD.WIDE R14, R17, 0x4, R10 ;  /* 0x00000004110e7825 */ /* 0x001fc600078e020a */
[----:B------:R-:W5:Y:S04]  /*0360*/  LDG.E R10, desc[UR4][R10.64] ;  /* 0x000000040a0a7981 */ /* 0x000f68000c1e1900 */
[----:B------:R-:W5:Y:S04]  /*0370*/  LDG.E R13, desc[UR4][R14.64] ;  /* 0x000000040e0d7981 */ /* 0x000f68000c1e1900 */
[----:B------:R-:W5:Y:S04]  /*0380*/  LDG.E R7, desc[UR4][R2.64+0x4] ;  /* 0x0000040402077981 */ /* 0x000f68000c1e1900 */
[----:B------:R-:W5:Y:S01]  /*0390*/  LDG.E R9, desc[UR4][R2.64+0xc] ;  /* 0x00000c0402097981 */ /* 0x000f62000c1e1900 */
[----:B--2---:R-:W-:Y:S01]  /*03a0*/  FFMA R26, R25, R26, R24 ;  /* 0x0000001a191a7223 */ /* 0x004fe20000000018 */
[----:B------:R-:W-:-:S02]  /*03b0*/  IMAD.WIDE R24, R17, 0x4, R14 ;  /* 0x0000000411187825 */ /* 0x000fc400078e020e */
[----:B------:R-:W2:Y:S04]  /*03c0*/  LDG.E R14, desc[UR4][R2.64+0x8] ;  /* 0x00000804020e7981 */ /* 0x000ea8000c1e1900 */
[----:B------:R-:W2:Y:S01]  /*03d0*/  LDG.E R24, desc[UR4][R24.64] ;  /* 0x0000000418187981 */ /* 0x000ea2000c1e1900 */
[----:B---3--:R-:W-:Y:S01]  /*03e0*/  FFMA R12, R23, R12, R26 ;  /* 0x0000000c170c7223 */ /* 0x008fe2000000001a */
[----:B------:R-:W-:-:S03]  /*03f0*/  IADD3 R22, PT, PT, R22, 0x8, RZ ;  /* 0x0000000816167810 */ /* 0x000fc60007ffe0ff */
[----:B----4-:R-:W-:Y:S01]  /*0400*/  FFMA R29, R29, R4, R12 ;  /* 0x000000041d1d7223 */ /* 0x010fe2000000000c */
[----:B------:R-:W-:-:S03]  /*0410*/  ISETP.NE.AND P1, PT, R22, RZ, PT ;  /* 0x000000ff1600720c */ /* 0x000fc60003f25270 */
[----:B-----5:R-:W-:Y:S01]  /*0420*/  FFMA R8, R28, R8, R29 ;  /* 0x000000081c087223 */ /* 0x020fe2000000001d */
[----:B------:R-:W-:-:S03]  /*0430*/  IADD3 R4, P2, PT, R2, 0x20, RZ ;  /* 0x0000002002047810 */ /* 0x000fc60007f5e0ff */
[----:B------:R-:W-:Y:S01]  /*0440*/  FFMA R6, R5, R6, R8 ;  /* 0x0000000605067223 */ /* 0x000fe20000000008 */
[----:B------:R-:W-:Y:S02]  /*0450*/  IADD3.X R5, PT, PT, RZ, R3, RZ, P2, !PT ;  /* 0x00000003ff057210 */ /* 0x000fe400017fe4ff */
[----:B------:R-:W-:Y:S01]  /*0460*/  LEA R18, R17, R18, 0x3 ;  /* 0x0000001211127211 */ /* 0x000fe200078e18ff */
[----:B------:R-:W-:-:S04]  /*0470*/  FFMA R7, R7, R10, R6 ;  /* 0x0000000a07077223 */ /* 0x000fc80000000006 */
[----:B--2---:R-:W-:-:S04]  /*0480*/  FFMA R14, R14, R13, R7 ;  /* 0x0000000d0e0e7223 */ /* 0x004fc80000000007 */
[----:B------:R-:W-:Y:S01]  /*0490*/  FFMA R24, R9, R24, R14 ;  /* 0x0000001809187223 */ /* 0x000fe2000000000e */
[----:B------:R-:W-:Y:S06]  /*04a0*/  @P1 BRA `(.L_x_2) ;  /* 0xfffffffc005c1947 */ /* 0x000fec000383ffff */
.L_x_1:
[----:B------:R-:W-:Y:S05]  /*04b0*/  @!P0 BRA `(.L_x_0) ;  /* 0x0000000000fc8947 */ /* 0x000fea0003800000 */
[----:B------:R-:W-:Y:S02]  /*04c0*/  ISETP.GE.U32.AND P1, PT, R27, 0x4, PT ;  /* 0x000000041b00780c */ /* 0x000fe40003f26070 */
[----:B------:R-:W-:-:S04]  /*04d0*/  LOP3.LUT R14, R19, 0x3, RZ, 0xc0, !PT ;  /* 0x00000003130e7812 */ /* 0x000fc800078ec0ff */
[----:B------:R-:W-:-:S07]  /*04e0*/  ISETP.NE.AND P0, PT, R14, RZ, PT ;  /* 0x000000ff0e00720c */ /* 0x000fce0003f05270 */
[----:B------:R-:W-:Y:S06]  /*04f0*/  @!P1 BRA `(.L_x_3) ;  /* 0x00000000006c9947 */ /* 0x000fec0003800000 */
[----:B------:R-:W0:Y:S01]  /*0500*/  LDC.64 R4, c[0x0][0x388] ;  /* 0x0000e200ff047b82 */ /* 0x000e220000000a00 */
[----:B------:R-:W1:Y:S01]  /*0510*/  LDCU.64 UR6, c[0x0][0x380] ;  /* 0x00007000ff0677ac */ /* 0x000e620008000a00 */
[----:B------:R-:W-:Y:S01]  /*0520*/  IMAD R7, R21, R17, R0 ;  /* 0x0000001115077224 */ /* 0x000fe200078e0200 */
[CC--:B------:R-:W-:Y:S02]  /*0530*/  IADD3 R3, PT, PT, R20.reuse, R21.reuse, RZ ;  /* 0x0000001514037210 */ /* 0x0c0fe40007ffe0ff */
[----:B------:R-:W-:-:S03]  /*0540*/  IADD3 R8, P1, PT, R20, R21, RZ ;  /* 0x0000001514087210 */ /* 0x000fc60007f3e0ff */
[----:B------:R-:W2:Y:S01]  /*0550*/  LDC.64 R12, c[0x0][0x380] ;  /* 0x0000e000ff0c7b82 */ /* 0x000ea20000000a00 */
[----:B0-----:R-:W-:-:S04]  /*0560*/  IMAD.WIDE R4, R7, 0x4, R4 ;  /* 0x0000000407047825 */ /* 0x001fc800078e0204 */
[----:B------:R-:W-:Y:S02]  /*0570*/  IMAD.WIDE R6, R17, 0x4, R4 ;  /* 0x0000000411067825 */ /* 0x000fe400078e0204 */
[----:B------:R-:W3:Y:S02]  /*0580*/  LDG.E R4, desc[UR4][R4.64] ;  /* 0x0000000404047981 */ /* 0x000ee4000c1e1900 */
[----:B--2---:R-:W-:Y:S01]  /*0590*/  IMAD.WIDE.U32 R12, R3, 0x4, R12 ;  /* 0x00000004030c7825 */ /* 0x004fe200078e000c */
[----:B------:R-:W-:Y:S02]  /*05a0*/  IADD3.X R3, PT, PT, RZ, RZ, RZ, P1, !PT ;  /* 0x000000ffff037210 */ /* 0x000fe40000ffe4ff */
[----:B-1----:R-:W-:-:S03]  /*05b0*/  LEA R2, P1, R8, UR6, 0x2 ;  /* 0x0000000608027c11 */ /* 0x002fc6000f8210ff */
[----:B------:R-:W3:Y:S01]  /*05c0*/  LDG.E R13, desc[UR4][R12.64] ;  /* 0x000000040c0d7981 */ /* 0x000ee2000c1e1900 */
[----:B------:R-:W-:Y:S01]  /*05d0*/  LEA.HI.X R3, R8, UR7, R3, 0x2, P1 ;  /* 0x0000000708037c11 */ /* 0x000fe200088f1403 */
[C---:B------:R-:W-:Y:S02]  /*05e0*/  IMAD.WIDE R8, R17.reuse, 0x4, R6 ;  /* 0x0000000411087825 */ /* 0x040fe400078e0206 */
[----:B------:R-:W2:Y:S04]  /*05f0*/  LDG.E R6, desc[UR4][R6.64] ;  /* 0x0000000406067981 */ /* 0x000ea8000c1e1900 */
[----:B------:R-:W2:Y:S01]  /*0600*/  LDG.E R15, desc[UR4][R2.64+0x4] ;  /* 0x00000404020f7981 */ /* 0x000ea2000c1e1900 */
[----:B------:R-:W-:-:S03]  /*0610*/  IMAD.WIDE R10, R17, 0x4, R8 ;  /* 0x00000004110a7825 */ /* 0x000fc600078e0208 */
[----:B------:R-:W4:Y:S04]  /*0620*/  LDG.E R22, desc[UR4][R8.64] ;  /* 0x0000000408167981 */ /* 0x000f28000c1e1900 */
[----:B------:R-:W4:Y:S04]  /*0630*/  LDG.E R18, desc[UR4][R2.64+0x8] ;  /* 0x0000080402127981 */ /* 0x000f28000c1e1900 */
[----:B------:R-:W5:Y:S04]  /*0640*/  LDG.E R26, desc[UR4][R2.64+0xc] ;  /* 0x00000c04021a7981 */ /* 0x000f68000c1e1900 */
[----:B------:R-:W5:Y:S01]  /*0650*/  LDG.E R10, desc[UR4][R10.64] ;  /* 0x000000040a0a7981 */ /* 0x000f62000c1e1900 */
[----:B------:R-:W-:Y:S01]  /*0660*/  IADD3 R21, PT, PT, R21, 0x4, RZ ;  /* 0x0000000415157810 */ /* 0x000fe20007ffe0ff */
[----:B---3--:R-:W-:-:S04]  /*0670*/  FFMA R24, R13, R4, R24 ;  /* 0x000000040d187223 */ /* 0x008fc80000000018 */
[----:B--2---:R-:W-:-:S04]  /*0680*/  FFMA R15, R15, R6, R24 ;  /* 0x000000060f0f7223 */ /* 0x004fc80000000018 */
[----:B----4-:R-:W-:-:S04]  /*0690*/  FFMA R15, R18, R22, R15 ;  /* 0x00000016120f7223 */ /* 0x010fc8000000000f */
[----:B-----5:R-:W-:-:S07]  /*06a0*/  FFMA R24, R26, R10, R15 ;  /* 0x0000000a1a187223 */ /* 0x020fce000000000f */
.L_x_3:
[----:B------:R-:W-:Y:S05]  /*06b0*/  @!P0 BRA `(.L_x_0) ;  /* 0x00000000007c8947 */ /* 0x000fea0003800000 */
[----:B------:R-:W-:Y:S01]  /*06c0*/  ISETP.NE.AND P1, PT, R14, 0x1, PT ;  /* 0x000000010e00780c */ /* 0x000fe20003f25270 */
[----:B------:R-:W0:Y:S01]  /*06d0*/  LDC.64 R10, c[0x0][0x380] ;  /* 0x0000e000ff0a7b82 */ /* 0x000e220000000a00 */
[----:B------:R-:W-:-:S04]  /*06e0*/  LOP3.LUT R19, R19, 0x1, RZ, 0xc0, !PT ;  /* 0x0000000113137812 */ /* 0x000fc800078ec0ff */
[----:B------:R-:W-:-:S03]  /*06f0*/  ISETP.NE.U32.AND P0, PT, R19, 0x1, PT ;  /* 0x000000011300780c */ /* 0x000fc60003f05070 */
[----:B------:R-:W1:Y:S04]  /*0700*/  LDC.64 R8, c[0x0][0x388] ;  /* 0x0000e200ff087b82 */ /* 0x000e680000000a00 */
[CC--:B------:R-:W-:Y:S02]  /*0710*/  @P1 IADD3 R13, PT, PT, R20.reuse, R21.reuse, RZ ;  /* 0x00000015140d1210 */ /* 0x0c0fe40007ffe0ff */
[----:B------:R-:W-:Y:S02]  /*0720*/  @P1 IADD3 R12, P2, PT, R20, R21, RZ ;  /* 0x00000015140c1210 */ /* 0x000fe40007f5e0ff */
[----:B------:R-:W2:Y:S02]  /*0730*/  @P1 LDC.64 R2, c[0x0][0x380] ;  /* 0x0000e000ff021b82 */ /* 0x000ea40000000a00 */
[----:B------:R-:W-:-:S06]  /*0740*/  @P1 IADD3.X R14, PT, PT, RZ, RZ, RZ, P2, !PT ;  /* 0x000000ffff0e1210 */ /* 0x000fcc00017fe4ff */
[----:B------:R-:W3:Y:S01]  /*0750*/  LDC.64 R4, c[0x0][0x380] ;  /* 0x0000e000ff047b82 */ /* 0x000ee20000000a00 */
[----:B0-----:R-:W-:-:S04]  /*0760*/  @P1 IMAD.WIDE.U32 R10, R13, 0x4, R10 ;  /* 0x000000040d0a1825 */ /* 0x001fc800078e000a */
[C---:B------:R-:W-:Y:S01]  /*0770*/  @P1 IMAD R13, R21.reuse, R17, R0 ;  /* 0x00000011150d1224 */ /* 0x040fe200078e0200 */
[----:B------:R-:W-:Y:S01]  /*0780*/  @P1 IADD3 R21, PT, PT, R21, 0x2, RZ ;  /* 0x0000000215151810 */ /* 0x000fe20007ffe0ff */
[----:B------:R-:W4:Y:S01]  /*0790*/  @P1 LDG.E R11, desc[UR4][R10.64] ;  /* 0x000000040a0b1981 */ /* 0x000f22000c1e1900 */
[----:B------:R-:W0:Y:S01]  /*07a0*/  LDC.64 R6, c[0x0][0x388] ;  /* 0x0000e200ff067b82 */ /* 0x000e220000000a00 */
[----:B-1----:R-:W-:Y:S01]  /*07b0*/  @P1 IMAD.WIDE R8, R13, 0x4, R8 ;  /* 0x000000040d081825 */ /* 0x002fe200078e0208 */
[----:B------:R-:W-:Y:S02]  /*07c0*/  @!P0 IADD3 R15, PT, PT, R20, R21, RZ ;  /* 0x00000015140f8210 */ /* 0x000fe40007ffe0ff */
[----:B--2---:R-:W-:Y:S01]  /*07d0*/  @P1 LEA R2, P2, R12, R2, 0x2 ;  /* 0x000000020c021211 */ /* 0x004fe200078410ff */
[----:B------:R-:W-:-:S03]  /*07e0*/  @!P0 IMAD R21, R21, R17, R0 ;  /* 0x0000001115158224 */ /* 0x000fc600078e0200 */
[----:B------:R-:W-:Y:S01]  /*07f0*/  @P1 LEA.HI.X R3, R12, R3, R14, 0x2, P2 ;  /* 0x000000030c031211 */ /* 0x000fe200010f140e */
[----:B------:R-:W-:Y:S01]  /*0800*/  @P1 IMAD.WIDE R12, R17, 0x4, R8 ;  /* 0x00000004110c1825 */ /* 0x000fe200078e0208 */
[----:B------:R-:W4:Y:S03]  /*0810*/  @P1 LDG.E R14, desc[UR4][R8.64] ;  /* 0x00000004080e1981 */ /* 0x000f26000c1e1900 */
[----:B---3--:R-:W-:Y:S01]  /*0820*/  @!P0 IMAD.WIDE.U32 R4, R15, 0x4, R4 ;  /* 0x000000040f048825 */ /* 0x008fe200078e0004 */
[----:B------:R-:W2:Y:S04]  /*0830*/  @P1 LDG.E R2, desc[UR4][R2.64+0x4] ;  /* 0x0000040402021981 */ /* 0x000ea8000c1e1900 */
[----:B------:R-:W2:Y:S01]  /*0840*/  @P1 LDG.E R12, desc[UR4][R12.64] ;  /* 0x000000040c0c1981 */ /* 0x000ea2000c1e1900 */
[----:B0-----:R-:W-:-:S03]  /*0850*/  @!P0 IMAD.WIDE R6, R21, 0x4, R6 ;  /* 0x0000000415068825 */ /* 0x001fc600078e0206 */
[----:B------:R-:W3:Y:S04]  /*0860*/  @!P0 LDG.E R5, desc[UR4][R4.64] ;  /* 0x0000000404058981 */ /* 0x000ee8000c1e1900 */
[----:B------:R-:W3:Y:S01]  /*0870*/  @!P0 LDG.E R6, desc[UR4][R6.64] ;  /* 0x0000000406068981 */ /* 0x000ee2000c1e1900 */
[----:B----4-:R-:W-:-:S04]  /*0880*/  @P1 FFMA R11, R11, R14, R24 ;  /* 0x0000000e0b0b1223 */ /* 0x010fc80000000018 */
[----:B--2---:R-:W-:-:S04]  /*0890*/  @P1 FFMA R24, R2, R12, R11 ;  /* 0x0000000c02181223 */ /* 0x004fc8000000000b */
[----:B---3--:R-:W-:-:S07]  /*08a0*/  @!P0 FFMA R24, R5, R6, R24 ;  /* 0x0000000605188223 */ /* 0x008fce0000000018 */
.L_x_0:
[----:B------:R-:W0:Y:S01]  /*08b0*/  LDC.64 R2, c[0x0][0x390] ;  /* 0x0000e400ff027b82 */ /* 0x000e220000000a00 */
[----:B------:R-:W-:-:S04]  /*08c0*/  IMAD R17, R16, R17, R0 ;  /* 0x0000001110117224 */ /* 0x000fc800078e0200 */
[----:B0-----:R-:W-:-:S05]  /*08d0*/  IMAD.WIDE R2, R17, 0x4, R2 ;  /* 0x0000000411027825 */ /* 0x001fca00078e0202 */
[----:B------:R-:W-:Y:S01]  /*08e0*/  STG.E desc[UR4][R2.64], R24 ;  /* 0x0000001802007986 */ /* 0x000fe2000c101904 */
[----:B------:R-:W-:Y:S05]  /*08f0*/  EXIT ;  /* 0x000000000000794d */ /* 0x000fea0003800000 */
.L_x_4:
[----:B------:R-:W-:-:S00]  /*0900*/  BRA `(.L_x_4) ;  /* 0xfffffffc00fc7947 */ /* 0x000fc0000383ffff */
[----:B------:R-:W-:-:S00]  /*0910*/  NOP ;  /* 0x0000000000007918 */ /* 0x000fc00000000000 */
        /* <DEDUP_REMOVED lines=14> */
.L_x_5:


//--------------------- .nv.shared.reserved.0     --------------------------
	.section	.nv.shared.reserved.0,"aw",@nobits
	.weak		__nv_reservedSMEM_offset_0_alias
	.size		__nv_reservedSMEM_offset_0_alias, 0, 64
	.other		__nv_reservedSMEM_offset_0_alias,@"STO_CUDA_RESERVED_SHARED STV_DEFAULT"
__nv_reservedSMEM_offset_0_alias:
	.zero		0
	.zero		64


//--------------------- .nv.constant0._Z7mat_dotPfS_S_iiii --------------------------
	.section	.nv.constant0._Z7mat_dotPfS_S_iiii,"a",@progbits
	.sectionflags	@""
	.align	4
.nv.constant0._Z7mat_dotPfS_S_iiii:
	.zero		936


//--------------------- SYMBOLS --------------------------

	.type		.nv.reservedSmem.offset0,@object
	.size		.nv.reservedSmem.offset0,0x4
